	.headerflags	@"EF_CUDA_TEXMODE_UNIFIED EF_CUDA_64BIT_ADDRESS EF_CUDA_ACCELERATORS EF_CUDA_SM90 EF_CUDA_VIRTUAL_SM(EF_CUDA_SM90)"
	.elftype	@"ET_EXEC"


//--------------------- .nv.info                  --------------------------
	.section	.nv.info,"",@"SHT_CUDA_INFO"
	.align	4


	//----- nvinfo : EIATTR_REGCOUNT
	.align		4
        /*0000*/ 	.byte	0x04, 0x2f
        /*0002*/ 	.short	(.L_1 - .L_0)
	.align		4
.L_0:
        /*0004*/ 	.word	index@(triton_poi_fused_convolution_42)
        /*0008*/ 	.word	0x0000000c


	//----- nvinfo : EIATTR_MIN_STACK_SIZE
	.align		4
.L_1:
        /*000c*/ 	.byte	0x04, 0x12
        /*000e*/ 	.short	(.L_3 - .L_2)
	.align		4
.L_2:
        /*0010*/ 	.word	index@(triton_poi_fused_convolution_42)
        /*0014*/ 	.word	0x00000000


	//----- nvinfo : EIATTR_FRAME_SIZE
	.align		4
.L_3:
        /*0018*/ 	.byte	0x04, 0x11
        /*001a*/ 	.short	(.L_5 - .L_4)
	.align		4
.L_4:
        /*001c*/ 	.word	index@(triton_poi_fused_convolution_42)
        /*0020*/ 	.word	0x00000000


	//----- nvinfo : EIATTR_MIN_STACK_SIZE
	.align		4
.L_5:
        /*0024*/ 	.byte	0x04, 0x12
        /*0026*/ 	.short	(.L_7 - .L_6)
	.align		4
.L_6:
        /*0028*/ 	.word	index@(triton_poi_fused_convolution_42)
        /*002c*/ 	.word	0x00000000
.L_7:


//--------------------- .nv.info.triton_poi_fused_convolution_42 --------------------------
	.section	.nv.info.triton_poi_fused_convolution_42,"",@"SHT_CUDA_INFO"
	.sectionflags	@""
	.align	4


	//----- nvinfo : EIATTR_CUDA_API_VERSION
	.align		4
        /*0000*/ 	.byte	0x04, 0x37
        /*0002*/ 	.short	(.L_9 - .L_8)
.L_8:
        /*0004*/ 	.word	0x0000007c


	//----- nvinfo : EIATTR_KPARAM_INFO
	.align		4
.L_9:
        /*0008*/ 	.byte	0x04, 0x17
        /*000a*/ 	.short	(.L_11 - .L_10)
.L_10:
        /*000c*/ 	.word	0x00000000
        /*0010*/ 	.short	0x0002
        /*0012*/ 	.short	0x0010
        /*0014*/ 	.byte	0x00, 0xf0, 0x11, 0x00


	//----- nvinfo : EIATTR_KPARAM_INFO
	.align		4
.L_11:
        /*0018*/ 	.byte	0x04, 0x17
        /*001a*/ 	.short	(.L_13 - .L_12)
.L_12:
        /*001c*/ 	.word	0x00000000
        /*0020*/ 	.short	0x0001
        /*0022*/ 	.short	0x0008
        /*0024*/ 	.byte	0x00, 0xf4, 0x21, 0x00


	//----- nvinfo : EIATTR_KPARAM_INFO
	.align		4
.L_13:
        /*0028*/ 	.byte	0x04, 0x17
        /*002a*/ 	.short	(.L_15 - .L_14)
.L_14:
        /*002c*/ 	.word	0x00000000
        /*0030*/ 	.short	0x0000
        /*0032*/ 	.short	0x0000
        /*0034*/ 	.byte	0x00, 0xf4, 0x21, 0x00


	//----- nvinfo : EIATTR_SPARSE_MMA_MASK
	.align		4
.L_15:
        /*0038*/ 	.byte	0x03, 0x50
        /*003a*/ 	.short	0x0000


	//----- nvinfo : EIATTR_MAXREG_COUNT
	.align		4
        /*003c*/ 	.byte	0x03, 0x1b
        /*003e*/ 	.short	0x00ff


	//----- nvinfo : EIATTR_EXIT_INSTR_OFFSETS
	.align		4
        /*0040*/ 	.byte	0x04, 0x1c
        /*0042*/ 	.short	(.L_17 - .L_16)


	//   ....[0]....
.L_16:
        /*0044*/ 	.word	0x00000150


	//   ....[1]....
        /*0048*/ 	.word	0x00000170


	//----- nvinfo : EIATTR_REQNTID
	.align		4
.L_17:
        /*004c*/ 	.byte	0x04, 0x10
        /*004e*/ 	.short	(.L_19 - .L_18)
.L_18:
        /*0050*/ 	.word	0x00000080
        /*0054*/ 	.word	0x00000001
        /*0058*/ 	.word	0x00000001


	//----- nvinfo : EIATTR_CBANK_PARAM_SIZE
	.align		4
.L_19:
        /*005c*/ 	.byte	0x03, 0x19
        /*005e*/ 	.short	0x0014


	//----- nvinfo : EIATTR_PARAM_CBANK
	.align		4
        /*0060*/ 	.byte	0x04, 0x0a
        /*0062*/ 	.short	(.L_21 - .L_20)
	.align		4
.L_20:
        /*0064*/ 	.word	index@(.nv.constant0.triton_poi_fused_convolution_42)
        /*0068*/ 	.short	0x0210
        /*006a*/ 	.short	0x0014


	//----- nvinfo : EIATTR_SW_WAR
	.align		4
.L_21:
        /*006c*/ 	.byte	0x04, 0x36
        /*006e*/ 	.short	(.L_23 - .L_22)
.L_22:
        /*0070*/ 	.word	0x00000008
.L_23:


//--------------------- .nv.callgraph             --------------------------
	.section	.nv.callgraph,"",@"SHT_CUDA_CALLGRAPH"
	.align	4
	.sectionentsize	8
	.align		4
        /*0000*/ 	.word	0x00000000
	.align		4
        /*0004*/ 	.word	0xffffffff
	.align		4
        /*0008*/ 	.word	0x00000000
	.align		4
        /*000c*/ 	.word	0xfffffffe
	.align		4
        /*0010*/ 	.word	0x00000000
	.align		4
        /*0014*/ 	.word	0xfffffffd
	.align		4
        /*0018*/ 	.word	0x00000000
	.align		4
        /*001c*/ 	.word	0xfffffffc


//--------------------- .text.triton_poi_fused_convolution_42 --------------------------
	.section	.text.triton_poi_fused_convolution_42,"ax",@progbits
	.align	128
        .global         triton_poi_fused_convolution_42
        .type           triton_poi_fused_convolution_42,@function
        .size           triton_poi_fused_convolution_42,(.L_x_1 - triton_poi_fused_convolution_42)
        .other          triton_poi_fused_convolution_42,@"STO_CUDA_ENTRY STV_DEFAULT"
triton_poi_fused_convolution_42:
.text.triton_poi_fused_convolution_42:
[----:B------:R-:W0:Y:S02]  /*0000*/  LDC R1, c[0x0][0x28] ;  /* 0x00000a00ff017b82 */ /* 0x000e240000000800 */
[----:B------:R-:W1:Y:S01]  /*0010*/  S2R R0, SR_TID.X ;  /* 0x0000000000007919 */ /* 0x000e620000002100 */
[----:B------:R-:W2:Y:S01]  /*0020*/  LDC.64 R2, c[0x0][0x210] ;  /* 0x00008400ff027b82 */ /* 0x000ea20000000a00 */
[----:B------:R-:W-:Y:S01]  /*0030*/  ULDC.64 UR4, c[0x0][0x208] ;  /* 0x0000820000047ab9 */ /* 0x000fe20000000a00 */
[----:B------:R-:W3:Y:S06]  /*0040*/  S2R R7, SR_CTAID.X ;  /* 0x0000000000077919 */ /* 0x000eec0000002500 */
[----:B------:R-:W4:Y:S01]  /*0050*/  LDC.64 R4, c[0x0][0x218] ;  /* 0x00008600ff047b82 */ /* 0x000f220000000a00 */
[----:B-1----:R-:W-:-:S02]  /*0060*/  LOP3.LUT R0, R0, 0x7f, RZ, 0xc0, !PT ;  /* 0x0000007f00007812 */ /* 0x002fc400078ec0ff */
[----:B---3--:R-:W-:-:S03]  /*0070*/  SHF.R.S32.HI R6, RZ, 0x18, R7 ;  /* 0x00000018ff067819 */ /* 0x008fc60000011407 */
[----:B------:R-:W-:Y:S01]  /*0080*/  IMAD R7, R7, 0x80, R0 ;  /* 0x0000008007077824 */ /* 0x000fe200078e0200 */
[----:B------:R-:W-:-:S03]  /*0090*/  SGXT R0, R6, 0x1 ;  /* 0x000000010600781a */ /* 0x000fc60000000200 */
[C---:B--2---:R-:W-:Y:S01]  /*00a0*/  IMAD.WIDE R2, R7.reuse, 0x4, R2 ;  /* 0x0000000407027825 */ /* 0x044fe200078e0202 */
[----:B------:R-:W-:Y:S02]  /*00b0*/  ISETP.GE.AND P0, PT, R7, 0x800, PT ;  /* 0x000008000700780c */ /* 0x000fe40003f06270 */
[----:B------:R-:W-:-:S04]  /*00c0*/  LEA.HI R0, R0, R7, RZ, 0x5 ;  /* 0x0000000700007211 */ /* 0x000fc800078f28ff */
[----:B------:R-:W-:-:S05]  /*00d0*/  LOP3.LUT R0, R0, 0xffffffe0, RZ, 0xc0, !PT ;  /* 0xffffffe000007812 */ /* 0x000fca00078ec0ff */
[----:B------:R-:W-:Y:S01]  /*00e0*/  IMAD.IADD R9, R7, 0x1, -R0 ;  /* 0x0000000107097824 */ /* 0x000fe200078e0a00 */
[----:B------:R-:W-:Y:S01]  /*00f0*/  HFMA2.MMA R0, -RZ, RZ, 0, 0 ;  /* 0x00000000ff007435 */ /* 0x000fe200000001ff */
[----:B------:R-:W-:Y:S02]  /*0100*/  IMAD.MOV.U32 R7, RZ, RZ, RZ ;  /* 0x000000ffff077224 */ /* 0x000fe400078e00ff */
[----:B----4-:R-:W-:-:S05]  /*0110*/  IMAD.WIDE R4, R9, 0x4, R4 ;  /* 0x0000000409047825 */ /* 0x010fca00078e0204 */
[----:B------:R-:W2:Y:S04]  /*0120*/  @!P0 LDG.E.EL R7, desc[UR4][R4.64] ;  /* 0x0000000404078981 */ /* 0x000ea8000c2e1900 */
[----:B------:R-:W2:Y:S02]  /*0130*/  @!P0 LDG.E R0, desc[UR4][R2.64] ;  /* 0x0000000402008981 */ /* 0x000ea4000c1e1900 */
[----:B--2---:R-:W-:Y:S01]  /*0140*/  FADD R7, R7, R0 ;  /* 0x0000000007077221 */ /* 0x004fe20000000000 */
[----:B------:R-:W-:Y:S06]  /*0150*/  @P0 EXIT ;  /* 0x000000000000094d */ /* 0x000fec0003800000 */
[----:B------:R-:W-:Y:S01]  /*0160*/  STG.E desc[UR4][R2.64], R7 ;  /* 0x0000000702007986 */ /* 0x000fe2000c101904 */
[----:B------:R-:W-:Y:S05]  /*0170*/  EXIT ;  /* 0x000000000000794d */ /* 0x000fea0003800000 */
.L_x_0:
[----:B------:R-:W-:-:S00]  /*0180*/  BRA `(.L_x_0) ;  /* 0xfffffffc00fc7947 */ /* 0x000fc0000383ffff */
[----:B------:R-:W-:-:S00]  /*0190*/  NOP ;  /* 0x0000000000007918 */ /* 0x000fc00000000000 */
        /* <DEDUP_REMOVED lines=14> */
.L_x_1:


//--------------------- .nv.constant0.triton_poi_fused_convolution_42 --------------------------
	.section	.nv.constant0.triton_poi_fused_convolution_42,"a",@progbits
	.sectionflags	@""
	.align	4
.nv.constant0.triton_poi_fused_convolution_42:
	.zero		548
